//
// Generated by NVIDIA NVVM Compiler
//
// Compiler Build ID: CL-36424714
// Cuda compilation tools, release 13.0, V13.0.88
// Based on NVVM 20.0.0
//

.version 9.0
.target sm_100
.address_size 64

	// .globl	_Z11errorKernelPi

.visible .entry _Z11errorKernelPi(
	.param .u64 .ptr .align 1 _Z11errorKernelPi_param_0
)
{
	.reg .b32 	%r<2>;
	.reg .b64 	%rd<3>;

	ld.param.u64 	%rd1, [_Z11errorKernelPi_param_0];
	cvta.to.global.u64 	%rd2, %rd1;
	mov.b32 	%r1, 42;
	st.global.u32 	[%rd2], %r1;
	ret;

}


// ===== COMPILED SASS (sm_100) =====

	.target	sm_100

	.elftype	@"ET_EXEC"


//--------------------- .note.nv.tkinfo           --------------------------
	.section	.note.nv.tkinfo,"",@"SHT_NOTE"
	.sectionflags	@"SHF_NOTE_NV_TKINFO"
	.tkinfo
        /*0018*/ 	.word	0x00000002
        /*0030*/ 	.string	""
        /*0030*/ 	.string	"ptxas"
        /*0030*/ 	.string	"Cuda compilation tools, release 13.0, V13.0.88"
        /*0030*/ 	.string	"Build cuda_13.0.r13.0/compiler.36424714_0"
        /*0030*/ 	.string	"-arch sm_100 -m 64 "



//--------------------- .note.nv.cuinfo           --------------------------
	.section	.note.nv.cuinfo,"",@"SHT_NOTE"
	.sectionflags	@"SHF_NOTE_NV_CUINFO"
        /*0018*/ 	.short	0x0002
        /*001a*/ 	.short	0x0064
        /*001c*/ 	.short	0x0082
	.zero		2


//--------------------- .nv.info                  --------------------------
	.section	.nv.info,"",@"SHT_CUDA_INFO"
	.align	4


	//----- nvinfo : EIATTR_REGCOUNT
	.align		4
        /*0000*/ 	.byte	0x04, 0x2f
        /*0002*/ 	.short	(.L_1 - .L_0)
	.align		4
.L_0:
        /*0004*/ 	.word	index@(_Z11errorKernelPi)
        /*0008*/ 	.word	0x00000008


	//----- nvinfo : EIATTR_FRAME_SIZE
	.align		4
.L_1:
        /*000c*/ 	.byte	0x04, 0x11
        /*000e*/ 	.short	(.L_3 - .L_2)
	.align		4
.L_2:
        /*0010*/ 	.word	index@(_Z11errorKernelPi)
        /*0014*/ 	.word	0x00000000


	//----- nvinfo : EIATTR_MIN_STACK_SIZE
	.align		4
.L_3:
        /*0018*/ 	.byte	0x04, 0x12
        /*001a*/ 	.short	(.L_5 - .L_4)
	.align		4
.L_4:
        /*001c*/ 	.word	index@(_Z11errorKernelPi)
        /*0020*/ 	.word	0x00000000
.L_5:


//--------------------- .nv.compat                --------------------------
	.section	.nv.compat,"",@"SHT_CUDA_COMPAT_INFO"
	.align	4
        /*0000*/ 	.byte	0x02, 0x09, 0x00, 0x00, 0x02, 0x02, 0x01, 0x00, 0x02, 0x05, 0x05, 0x00, 0x03, 0x07, 0x01, 0x01
        /*0010*/ 	.byte	0x02, 0x03, 0x00, 0x00, 0x02, 0x06, 0x01, 0x00, 0x04, 0x0b, 0x08, 0x00, 0x09, 0x00, 0x00, 0x00
        /*0020*/ 	.byte	0x00, 0x00, 0x00, 0x00


//--------------------- .nv.info._Z11errorKernelPi --------------------------
	.section	.nv.info._Z11errorKernelPi,"",@"SHT_CUDA_INFO"
	.sectionflags	@""
	.align	4


	//----- nvinfo : EIATTR_CUDA_API_VERSION
	.align		4
        /*0000*/ 	.byte	0x04, 0x37
        /*0002*/ 	.short	(.L_7 - .L_6)
.L_6:
        /*0004*/ 	.word	0x00000082


	//----- nvinfo : EIATTR_KPARAM_INFO
	.align		4
.L_7:
        /*0008*/ 	.byte	0x04, 0x17
        /*000a*/ 	.short	(.L_9 - .L_8)
.L_8:
        /*000c*/ 	.word	0x00000000
        /*0010*/ 	.short	0x0000
        /*0012*/ 	.short	0x0000
        /*0014*/ 	.byte	0x00, 0xf5, 0x21, 0x00


	//----- nvinfo : EIATTR_SPARSE_MMA_MASK
	.align		4
.L_9:
        /*0018*/ 	.byte	0x03, 0x50
        /*001a*/ 	.short	0x0000


	//----- nvinfo : EIATTR_MAXREG_COUNT
	.align		4
        /*001c*/ 	.byte	0x03, 0x1b
        /*001e*/ 	.short	0x00ff


	//----- nvinfo : EIATTR_MERCURY_ISA_VERSION
	.align		4
        /*0020*/ 	.byte	0x03, 0x5f
        /*0022*/ 	.short	0x0101


	//----- nvinfo : EIATTR_VRC_CTA_INIT_COUNT
	.align		4
        /*0024*/ 	.byte	0x02, 0x4a
	.zero		1
	.zero		1


	//----- nvinfo : EIATTR_EXIT_INSTR_OFFSETS
	.align		4
        /*0028*/ 	.byte	0x04, 0x1c
        /*002a*/ 	.short	(.L_11 - .L_10)


	//   ....[0]....
.L_10:
        /*002c*/ 	.word	0x00000050


	//----- nvinfo : EIATTR_CBANK_PARAM_SIZE
	.align		4
.L_11:
        /*0030*/ 	.byte	0x03, 0x19
        /*0032*/ 	.short	0x0008


	//----- nvinfo : EIATTR_PARAM_CBANK
	.align		4
        /*0034*/ 	.byte	0x04, 0x0a
        /*0036*/ 	.short	(.L_13 - .L_12)
	.align		4
.L_12:
        /*0038*/ 	.word	index@(.nv.constant0._Z11errorKernelPi)
        /*003c*/ 	.short	0x0380
        /*003e*/ 	.short	0x0008


	//----- nvinfo : EIATTR_SW_WAR
	.align		4
.L_13:
        /*0040*/ 	.byte	0x04, 0x36
        /*0042*/ 	.short	(.L_15 - .L_14)
.L_14:
        /*0044*/ 	.word	0x00000008
.L_15:


//--------------------- .nv.callgraph             --------------------------
	.section	.nv.callgraph,"",@"SHT_CUDA_CALLGRAPH"
	.align	4
	.sectionentsize	8
	.align		4
        /*0000*/ 	.word	0x00000000
	.align		4
        /*0004*/ 	.word	0xffffffff
	.align		4
        /*0008*/ 	.word	0x00000000
	.align		4
        /*000c*/ 	.word	0xfffffffe
	.align		4
        /*0010*/ 	.word	0x00000000
	.align		4
        /*0014*/ 	.word	0xfffffffd
	.align		4
        /*0018*/ 	.word	0x00000000
	.align		4
        /*001c*/ 	.word	0xfffffffc


//--------------------- .text._Z11errorKernelPi   --------------------------
	.section	.text._Z11errorKernelPi,"ax",@progbits
	.align	128
        .global         _Z11errorKernelPi
        .type           _Z11errorKernelPi,@function
        .size           _Z11errorKernelPi,(.L_x_1 - _Z11errorKernelPi)
        .other          _Z11errorKernelPi,@"STO_CUDA_ENTRY STV_DEFAULT"
_Z11errorKernelPi:
.text._Z11errorKernelPi:
[----:B------:R-:W-:Y:S08]  /*0000*/  LDC R1, c[0x0][0x37c] ;  /* 0x0000df00ff017b82 */ /* 0x000ff00000000800 */
[----:B------:R-:W0:Y:S01]  /*0010*/  LDC.64 R2, c[0x0][0x380] ;  /* 0x0000e000ff027b82 */ /* 0x000e220000000a00 */
[----:B------:R-:W0:Y:S01]  /*0020*/  LDCU.64 UR4, c[0x0][0x358] ;  /* 0x00006b00ff0477ac */ /* 0x000e220008000a00 */
[----:B------:R-:W-:-:S05]  /*0030*/  HFMA2 R5, -RZ, RZ, 0, 2.50339508056640625e-06 ;  /* 0x0000002aff057431 */ /* 0x000fca00000001ff */
[----:B0-----:R-:W-:Y:S01]  /*0040*/  STG.E desc[UR4][R2.64], R5 ;  /* 0x0000000502007986 */ /* 0x001fe2000c101904 */
[----:B------:R-:W-:Y:S05]  /*0050*/  EXIT ;  /* 0x000000000000794d */ /* 0x000fea0003800000 */
.L_x_0:
[----:B------:R-:W-:-:S00]  /*0060*/  BRA `(.L_x_0) ;  /* 0xfffffffc00fc7947 */ /* 0x000fc0000383ffff */
[----:B------:R-:W-:-:S00]  /*0070*/  NOP ;  /* 0x0000000000007918 */ /* 0x000fc00000000000 */
        /* <DEDUP_REMOVED lines=8> */
.L_x_1:


//--------------------- .nv.shared.reserved.0     --------------------------
	.section	.nv.shared.reserved.0,"aw",@nobits
	.weak		__nv_reservedSMEM_offset_0_alias
	.size		__nv_reservedSMEM_offset_0_alias, 0, 64
	.other		__nv_reservedSMEM_offset_0_alias,@"STO_CUDA_RESERVED_SHARED STV_DEFAULT"
__nv_reservedSMEM_offset_0_alias:
	.zero		0
	.zero		64


//--------------------- .nv.constant0._Z11errorKernelPi --------------------------
	.section	.nv.constant0._Z11errorKernelPi,"a",@progbits
	.sectionflags	@""
	.align	4
.nv.constant0._Z11errorKernelPi:
	.zero		904


//--------------------- SYMBOLS --------------------------

	.type		.nv.reservedSmem.offset0,@object
	.size		.nv.reservedSmem.offset0,0x4
